//
// Generated by NVIDIA NVVM Compiler
//
// Compiler Build ID: CL-36424714
// Cuda compilation tools, release 13.0, V13.0.88
// Based on NVVM 20.0.0
//

.version 9.0
.target sm_100
.address_size 64

	// .globl	_Z14matrixMulNaivePKfS0_Pfi

.visible .entry _Z14matrixMulNaivePKfS0_Pfi(
	.param .u64 .ptr .align 1 _Z14matrixMulNaivePKfS0_Pfi_param_0,
	.param .u64 .ptr .align 1 _Z14matrixMulNaivePKfS0_Pfi_param_1,
	.param .u64 .ptr .align 1 _Z14matrixMulNaivePKfS0_Pfi_param_2,
	.param .u32 _Z14matrixMulNaivePKfS0_Pfi_param_3
)
{
	.reg .pred 	%p<10>;
	.reg .b32 	%r<40>;
	.reg .b32 	%f<67>;
	.reg .b64 	%rd<67>;

	ld.param.u64 	%rd14, [_Z14matrixMulNaivePKfS0_Pfi_param_0];
	ld.param.u64 	%rd15, [_Z14matrixMulNaivePKfS0_Pfi_param_1];
	ld.param.u32 	%r18, [_Z14matrixMulNaivePKfS0_Pfi_param_3];
	cvta.to.global.u64 	%rd1, %rd15;
	cvta.to.global.u64 	%rd2, %rd14;
	mov.u32 	%r19, %ctaid.y;
	mov.u32 	%r20, %ntid.y;
	mov.u32 	%r21, %tid.y;
	mad.lo.s32 	%r1, %r19, %r20, %r21;
	mov.u32 	%r22, %ctaid.x;
	mov.u32 	%r23, %ntid.x;
	mov.u32 	%r24, %tid.x;
	mad.lo.s32 	%r2, %r22, %r23, %r24;
	max.s32 	%r25, %r1, %r2;
	setp.ge.s32 	%p1, %r25, %r18;
	@%p1 bra 	$L__BB0_13;
	mul.lo.s32 	%r3, %r18, %r1;
	and.b32  	%r4, %r18, 7;
	setp.lt.u32 	%p2, %r18, 8;
	mov.f32 	%f66, 0f00000000;
	mov.b32 	%r38, 0;
	@%p2 bra 	$L__BB0_4;
	and.b32  	%r38, %r18, 2147483640;
	neg.s32 	%r36, %r38;
	mul.wide.s32 	%rd16, %r18, 4;
	add.s64 	%rd3, %rd1, %rd16;
	shl.b32 	%r7, %r18, 3;
	mul.wide.s32 	%rd17, %r18, 8;
	add.s64 	%rd4, %rd1, %rd17;
	mul.wide.s32 	%rd18, %r18, 12;
	add.s64 	%rd5, %rd1, %rd18;
	mul.wide.s32 	%rd19, %r18, 16;
	add.s64 	%rd6, %rd1, %rd19;
	mul.wide.s32 	%rd20, %r18, 20;
	add.s64 	%rd7, %rd1, %rd20;
	mul.wide.s32 	%rd21, %r18, 24;
	add.s64 	%rd8, %rd1, %rd21;
	mul.wide.s32 	%rd22, %r18, 28;
	add.s64 	%rd9, %rd1, %rd22;
	mul.wide.u32 	%rd23, %r3, 4;
	add.s64 	%rd24, %rd23, %rd2;
	add.s64 	%rd66, %rd24, 16;
	mov.f32 	%f66, 0f00000000;
	mov.u32 	%r35, %r2;
$L__BB0_3:
	.pragma "nounroll";
	mul.wide.s32 	%rd25, %r35, 4;
	add.s64 	%rd26, %rd3, %rd25;
	add.s64 	%rd27, %rd4, %rd25;
	add.s64 	%rd28, %rd5, %rd25;
	add.s64 	%rd29, %rd6, %rd25;
	add.s64 	%rd30, %rd7, %rd25;
	add.s64 	%rd31, %rd8, %rd25;
	add.s64 	%rd32, %rd9, %rd25;
	add.s64 	%rd33, %rd1, %rd25;
	ld.global.f32 	%f16, [%rd66+-16];
	ld.global.f32 	%f17, [%rd33];
	fma.rn.f32 	%f18, %f16, %f17, %f66;
	ld.global.f32 	%f19, [%rd66+-12];
	ld.global.f32 	%f20, [%rd26];
	fma.rn.f32 	%f21, %f19, %f20, %f18;
	ld.global.f32 	%f22, [%rd66+-8];
	ld.global.f32 	%f23, [%rd27];
	fma.rn.f32 	%f24, %f22, %f23, %f21;
	ld.global.f32 	%f25, [%rd66+-4];
	ld.global.f32 	%f26, [%rd28];
	fma.rn.f32 	%f27, %f25, %f26, %f24;
	ld.global.f32 	%f28, [%rd66];
	ld.global.f32 	%f29, [%rd29];
	fma.rn.f32 	%f30, %f28, %f29, %f27;
	ld.global.f32 	%f31, [%rd66+4];
	ld.global.f32 	%f32, [%rd30];
	fma.rn.f32 	%f33, %f31, %f32, %f30;
	ld.global.f32 	%f34, [%rd66+8];
	ld.global.f32 	%f35, [%rd31];
	fma.rn.f32 	%f36, %f34, %f35, %f33;
	ld.global.f32 	%f37, [%rd66+12];
	ld.global.f32 	%f38, [%rd32];
	fma.rn.f32 	%f66, %f37, %f38, %f36;
	add.s32 	%r36, %r36, 8;
	add.s32 	%r35, %r35, %r7;
	add.s64 	%rd66, %rd66, 32;
	setp.ne.s32 	%p3, %r36, 0;
	@%p3 bra 	$L__BB0_3;
$L__BB0_4:
	setp.eq.s32 	%p4, %r4, 0;
	@%p4 bra 	$L__BB0_12;
	and.b32  	%r13, %r18, 3;
	setp.lt.u32 	%p5, %r4, 4;
	@%p5 bra 	$L__BB0_7;
	add.s32 	%r27, %r38, %r3;
	mul.wide.u32 	%rd34, %r27, 4;
	add.s64 	%rd35, %rd2, %rd34;
	ld.global.f32 	%f40, [%rd35];
	mad.lo.s32 	%r28, %r38, %r18, %r2;
	mul.wide.s32 	%rd36, %r28, 4;
	add.s64 	%rd37, %rd1, %rd36;
	ld.global.f32 	%f41, [%rd37];
	fma.rn.f32 	%f42, %f40, %f41, %f66;
	cvt.u64.u32 	%rd38, %r3;
	cvt.u64.u32 	%rd39, %r38;
	add.s64 	%rd40, %rd39, %rd38;
	shl.b64 	%rd41, %rd40, 2;
	add.s64 	%rd42, %rd2, %rd41;
	ld.global.f32 	%f43, [%rd42+4];
	mul.wide.s32 	%rd43, %r18, 4;
	add.s64 	%rd44, %rd37, %rd43;
	ld.global.f32 	%f44, [%rd44];
	fma.rn.f32 	%f45, %f43, %f44, %f42;
	ld.global.f32 	%f46, [%rd42+8];
	add.s64 	%rd45, %rd44, %rd43;
	ld.global.f32 	%f47, [%rd45];
	fma.rn.f32 	%f48, %f46, %f47, %f45;
	ld.global.f32 	%f49, [%rd42+12];
	add.s64 	%rd46, %rd45, %rd43;
	ld.global.f32 	%f50, [%rd46];
	fma.rn.f32 	%f66, %f49, %f50, %f48;
	add.s32 	%r38, %r38, 4;
$L__BB0_7:
	setp.eq.s32 	%p6, %r13, 0;
	@%p6 bra 	$L__BB0_12;
	setp.eq.s32 	%p7, %r13, 1;
	@%p7 bra 	$L__BB0_10;
	add.s32 	%r29, %r38, %r3;
	mul.wide.u32 	%rd47, %r29, 4;
	add.s64 	%rd48, %rd2, %rd47;
	ld.global.f32 	%f52, [%rd48];
	mad.lo.s32 	%r30, %r38, %r18, %r2;
	mul.wide.s32 	%rd49, %r30, 4;
	add.s64 	%rd50, %rd1, %rd49;
	ld.global.f32 	%f53, [%rd50];
	fma.rn.f32 	%f54, %f52, %f53, %f66;
	cvt.u64.u32 	%rd51, %r3;
	cvt.u64.u32 	%rd52, %r38;
	add.s64 	%rd53, %rd52, %rd51;
	shl.b64 	%rd54, %rd53, 2;
	add.s64 	%rd55, %rd2, %rd54;
	ld.global.f32 	%f55, [%rd55+4];
	mul.wide.s32 	%rd56, %r18, 4;
	add.s64 	%rd57, %rd50, %rd56;
	ld.global.f32 	%f56, [%rd57];
	fma.rn.f32 	%f66, %f55, %f56, %f54;
	add.s32 	%r38, %r38, 2;
$L__BB0_10:
	and.b32  	%r31, %r18, 1;
	setp.eq.b32 	%p8, %r31, 1;
	not.pred 	%p9, %p8;
	@%p9 bra 	$L__BB0_12;
	add.s32 	%r32, %r38, %r3;
	mul.wide.u32 	%rd58, %r32, 4;
	add.s64 	%rd59, %rd2, %rd58;
	ld.global.f32 	%f57, [%rd59];
	mad.lo.s32 	%r33, %r38, %r18, %r2;
	mul.wide.s32 	%rd60, %r33, 4;
	add.s64 	%rd61, %rd1, %rd60;
	ld.global.f32 	%f58, [%rd61];
	fma.rn.f32 	%f66, %f57, %f58, %f66;
$L__BB0_12:
	ld.param.u64 	%rd65, [_Z14matrixMulNaivePKfS0_Pfi_param_2];
	add.s32 	%r34, %r3, %r2;
	cvta.to.global.u64 	%rd62, %rd65;
	mul.wide.s32 	%rd63, %r34, 4;
	add.s64 	%rd64, %rd62, %rd63;
	st.global.f32 	[%rd64], %f66;
$L__BB0_13:
	ret;

}


// ===== COMPILED SASS (sm_100) =====

	.target	sm_100

	.elftype	@"ET_EXEC"


//--------------------- .note.nv.tkinfo           --------------------------
	.section	.note.nv.tkinfo,"",@"SHT_NOTE"
	.sectionflags	@"SHF_NOTE_NV_TKINFO"
	.tkinfo
        /*0018*/ 	.word	0x00000002
        /*0030*/ 	.string	""
        /*0030*/ 	.string	"ptxas"
        /*0030*/ 	.string	"Cuda compilation tools, release 13.0, V13.0.88"
        /*0030*/ 	.string	"Build cuda_13.0.r13.0/compiler.36424714_0"
        /*0030*/ 	.string	"-arch sm_100 -m 64 "



//--------------------- .note.nv.cuinfo           --------------------------
	.section	.note.nv.cuinfo,"",@"SHT_NOTE"
	.sectionflags	@"SHF_NOTE_NV_CUINFO"
        /*0018*/ 	.short	0x0002
        /*001a*/ 	.short	0x0064
        /*001c*/ 	.short	0x0082
	.zero		2


//--------------------- .nv.info                  --------------------------
	.section	.nv.info,"",@"SHT_CUDA_INFO"
	.align	4


	//----- nvinfo : EIATTR_REGCOUNT
	.align		4
        /*0000*/ 	.byte	0x04, 0x2f
        /*0002*/ 	.short	(.L_1 - .L_0)
	.align		4
.L_0:
        /*0004*/ 	.word	index@(_Z14matrixMulNaivePKfS0_Pfi)
        /*0008*/ 	.word	0x0000001e


	//----- nvinfo : EIATTR_FRAME_SIZE
	.align		4
.L_1:
        /*000c*/ 	.byte	0x04, 0x11
        /*000e*/ 	.short	(.L_3 - .L_2)
	.align		4
.L_2:
        /*0010*/ 	.word	index@(_Z14matrixMulNaivePKfS0_Pfi)
        /*0014*/ 	.word	0x00000000


	//----- nvinfo : EIATTR_MIN_STACK_SIZE
	.align		4
.L_3:
        /*0018*/ 	.byte	0x04, 0x12
        /*001a*/ 	.short	(.L_5 - .L_4)
	.align		4
.L_4:
        /*001c*/ 	.word	index@(_Z14matrixMulNaivePKfS0_Pfi)
        /*0020*/ 	.word	0x00000000
.L_5:


//--------------------- .nv.compat                --------------------------
	.section	.nv.compat,"",@"SHT_CUDA_COMPAT_INFO"
	.align	4
        /*0000*/ 	.byte	0x02, 0x09, 0x00, 0x00, 0x02, 0x02, 0x01, 0x00, 0x02, 0x05, 0x05, 0x00, 0x03, 0x07, 0x01, 0x01
        /*0010*/ 	.byte	0x02, 0x03, 0x00, 0x00, 0x02, 0x06, 0x01, 0x00, 0x04, 0x0b, 0x08, 0x00, 0x09, 0x00, 0x00, 0x00
        /*0020*/ 	.byte	0x00, 0x00, 0x00, 0x00


//--------------------- .nv.info._Z14matrixMulNaivePKfS0_Pfi --------------------------
	.section	.nv.info._Z14matrixMulNaivePKfS0_Pfi,"",@"SHT_CUDA_INFO"
	.sectionflags	@""
	.align	4


	//----- nvinfo : EIATTR_CUDA_API_VERSION
	.align		4
        /*0000*/ 	.byte	0x04, 0x37
        /*0002*/ 	.short	(.L_7 - .L_6)
.L_6:
        /*0004*/ 	.word	0x00000082


	//----- nvinfo : EIATTR_KPARAM_INFO
	.align		4
.L_7:
        /*0008*/ 	.byte	0x04, 0x17
        /*000a*/ 	.short	(.L_9 - .L_8)
.L_8:
        /*000c*/ 	.word	0x00000000
        /*0010*/ 	.short	0x0003
        /*0012*/ 	.short	0x0018
        /*0014*/ 	.byte	0x00, 0xf0, 0x11, 0x00


	//----- nvinfo : EIATTR_KPARAM_INFO
	.align		4
.L_9:
        /*0018*/ 	.byte	0x04, 0x17
        /*001a*/ 	.short	(.L_11 - .L_10)
.L_10:
        /*001c*/ 	.word	0x00000000
        /*0020*/ 	.short	0x0002
        /*0022*/ 	.short	0x0010
        /*0024*/ 	.byte	0x00, 0xf5, 0x21, 0x00


	//----- nvinfo : EIATTR_KPARAM_INFO
	.align		4
.L_11:
        /*0028*/ 	.byte	0x04, 0x17
        /*002a*/ 	.short	(.L_13 - .L_12)
.L_12:
        /*002c*/ 	.word	0x00000000
        /*0030*/ 	.short	0x0001
        /*0032*/ 	.short	0x0008
        /*0034*/ 	.byte	0x00, 0xf5, 0x21, 0x00


	//----- nvinfo : EIATTR_KPARAM_INFO
	.align		4
.L_13:
        /*0038*/ 	.byte	0x04, 0x17
        /*003a*/ 	.short	(.L_15 - .L_14)
.L_14:
        /*003c*/ 	.word	0x00000000
        /*0040*/ 	.short	0x0000
        /*0042*/ 	.short	0x0000
        /*0044*/ 	.byte	0x00, 0xf5, 0x21, 0x00


	//----- nvinfo : EIATTR_SPARSE_MMA_MASK
	.align		4
.L_15:
        /*0048*/ 	.byte	0x03, 0x50
        /*004a*/ 	.short	0x0000


	//----- nvinfo : EIATTR_MAXREG_COUNT
	.align		4
        /*004c*/ 	.byte	0x03, 0x1b
        /*004e*/ 	.short	0x00ff


	//----- nvinfo : EIATTR_MERCURY_ISA_VERSION
	.align		4
        /*0050*/ 	.byte	0x03, 0x5f
        /*0052*/ 	.short	0x0101


	//----- nvinfo : EIATTR_VRC_CTA_INIT_COUNT
	.align		4
        /*0054*/ 	.byte	0x02, 0x4a
	.zero		1
	.zero		1


	//----- nvinfo : EIATTR_EXIT_INSTR_OFFSETS
	.align		4
        /*0058*/ 	.byte	0x04, 0x1c
        /*005a*/ 	.short	(.L_17 - .L_16)


	//   ....[0]....
.L_16:
        /*005c*/ 	.word	0x000000c0


	//   ....[1]....
        /*0060*/ 	.word	0x00000a90


	//----- nvinfo : EIATTR_CBANK_PARAM_SIZE
	.align		4
.L_17:
        /*0064*/ 	.byte	0x03, 0x19
        /*0066*/ 	.short	0x001c


	//----- nvinfo : EIATTR_PARAM_CBANK
	.align		4
        /*0068*/ 	.byte	0x04, 0x0a
        /*006a*/ 	.short	(.L_19 - .L_18)
	.align		4
.L_18:
        /*006c*/ 	.word	index@(.nv.constant0._Z14matrixMulNaivePKfS0_Pfi)
        /*0070*/ 	.short	0x0380
        /*0072*/ 	.short	0x001c


	//----- nvinfo : EIATTR_SW_WAR
	.align		4
.L_19:
        /*0074*/ 	.byte	0x04, 0x36
        /*0076*/ 	.short	(.L_21 - .L_20)
.L_20:
        /*0078*/ 	.word	0x00000008
.L_21:


//--------------------- .nv.callgraph             --------------------------
	.section	.nv.callgraph,"",@"SHT_CUDA_CALLGRAPH"
	.align	4
	.sectionentsize	8
	.align		4
        /*0000*/ 	.word	0x00000000
	.align		4
        /*0004*/ 	.word	0xffffffff
	.align		4
        /*0008*/ 	.word	0x00000000
	.align		4
        /*000c*/ 	.word	0xfffffffe
	.align		4
        /*0010*/ 	.word	0x00000000
	.align		4
        /*0014*/ 	.word	0xfffffffd
	.align		4
        /*0018*/ 	.word	0x00000000
	.align		4
        /*001c*/ 	.word	0xfffffffc


//--------------------- .text._Z14matrixMulNaivePKfS0_Pfi --------------------------
	.section	.text._Z14matrixMulNaivePKfS0_Pfi,"ax",@progbits
	.align	128
        .global         _Z14matrixMulNaivePKfS0_Pfi
        .type           _Z14matrixMulNaivePKfS0_Pfi,@function
        .size           _Z14matrixMulNaivePKfS0_Pfi,(.L_x_5 - _Z14matrixMulNaivePKfS0_Pfi)
        .other          _Z14matrixMulNaivePKfS0_Pfi,@"STO_CUDA_ENTRY STV_DEFAULT"
_Z14matrixMulNaivePKfS0_Pfi:
.text._Z14matrixMulNaivePKfS0_Pfi:
[----:B------:R-:W-:Y:S01]  /*0000*/  LDC R1, c[0x0][0x37c] ;  /* 0x0000df00ff017b82 */ /* 0x000fe20000000800 */
[----:B------:R-:W0:Y:S07]  /*0010*/  S2R R0, SR_TID.Y ;  /* 0x0000000000007919 */ /* 0x000e2e0000002200 */
[----:B------:R-:W0:Y:S01]  /*0020*/  S2UR UR4, SR_CTAID.Y ;  /* 0x00000000000479c3 */ /* 0x000e220000002600 */
[----:B------:R-:W1:Y:S01]  /*0030*/  LDCU UR20, c[0x0][0x398] ;  /* 0x00007300ff1477ac */ /* 0x000e620008000800 */
[----:B------:R-:W2:Y:S06]  /*0040*/  S2R R3, SR_TID.X ;  /* 0x0000000000037919 */ /* 0x000eac0000002100 */
[----:B------:R-:W0:Y:S08]  /*0050*/  LDC R13, c[0x0][0x364] ;  /* 0x0000d900ff0d7b82 */ /* 0x000e300000000800 */
[----:B------:R-:W2:Y:S08]  /*0060*/  S2UR UR5, SR_CTAID.X ;  /* 0x00000000000579c3 */ /* 0x000eb00000002500 */
[----:B------:R-:W2:Y:S01]  /*0070*/  LDC R2, c[0x0][0x360] ;  /* 0x0000d800ff027b82 */ /* 0x000ea20000000800 */
[----:B0-----:R-:W-:-:S02]  /*0080*/  IMAD R13, R13, UR4, R0 ;  /* 0x000000040d0d7c24 */ /* 0x001fc4000f8e0200 */
[----:B--2---:R-:W-:-:S05]  /*0090*/  IMAD R0, R2, UR5, R3 ;  /* 0x0000000502007c24 */ /* 0x004fca000f8e0203 */
[----:B------:R-:W-:-:S04]  /*00a0*/  VIMNMX R2, PT, PT, R13, R0, !PT ;  /* 0x000000000d027248 */ /* 0x000fc80007fe0100 */
[----:B-1----:R-:W-:-:S13]  /*00b0*/  ISETP.GE.AND P0, PT, R2, UR20, PT ;  /* 0x0000001402007c0c */ /* 0x002fda000bf06270 */
[----:B------:R-:W-:Y:S05]  /*00c0*/  @P0 EXIT ;  /* 0x000000000000094d */ /* 0x000fea0003800000 */
[----:B------:R-:W-:Y:S01]  /*00d0*/  UISETP.GE.U32.AND UP0, UPT, UR20, 0x8, UPT ;  /* 0x000000081400788c */ /* 0x000fe2000bf06070 */
[----:B------:R-:W-:Y:S02]  /*00e0*/  HFMA2 R12, -RZ, RZ, 0, 0 ;  /* 0x00000000ff0c7431 */ /* 0x000fe400000001ff */
[----:B------:R-:W-:Y:S01]  /*00f0*/  IMAD R13, R13, UR20, RZ ;  /* 0x000000140d0d7c24 */ /* 0x000fe2000f8e02ff */
[----:B------:R-:W-:Y:S01]  /*0100*/  UMOV UR4, URZ ;  /* 0x000000ff00047c82 */ /* 0x000fe20008000000 */
[----:B------:R-:W0:Y:S04]  /*0110*/  LDCU.64 UR18, c[0x0][0x358] ;  /* 0x00006b00ff1277ac */ /* 0x000e280008000a00 */
[----:B------:R-:W-:Y:S05]  /*0120*/  BRA.U !UP0, `(.L_x_0) ;  /* 0x0000000508047547 */ /* 0x000fea000b800000 */
[----:B------:R-:W1:Y:S01]  /*0130*/  LDCU.128 UR24, c[0x0][0x380] ;  /* 0x00007000ff1877ac */ /* 0x000e620008000c00 */
[----:B------:R-:W-:Y:S02]  /*0140*/  MOV R12, RZ ;  /* 0x000000ff000c7202 */ /* 0x000fe40000000f00 */
[----:B------:R-:W-:Y:S01]  /*0150*/  MOV R14, R0 ;  /* 0x00000000000e7202 */ /* 0x000fe20000000f00 */
[----:B------:R-:W-:-:S04]  /*0160*/  ULOP3.LUT UR4, UR20, 0x7ffffff8, URZ, 0xc0, !UPT ;  /* 0x7ffffff814047892 */ /* 0x000fc8000f8ec0ff */
[----:B------:R-:W-:Y:S01]  /*0170*/  UIADD3 UR5, UPT, UPT, -UR4, URZ, URZ ;  /* 0x000000ff04057290 */ /* 0x000fe2000fffe1ff */
[----:B-1----:R-:W-:Y:S01]  /*0180*/  MOV R2, UR24 ;  /* 0x0000001800027c02 */ /* 0x002fe20008000f00 */
[----:B------:R-:W-:Y:S01]  /*0190*/  UIMAD.WIDE UR6, UR20, 0x8, UR26 ;  /* 0x00000008140678a5 */ /* 0x000fe2000f8e021a */
[----:B------:R-:W-:Y:S01]  /*01a0*/  MOV R3, UR25 ;  /* 0x0000001900037c02 */ /* 0x000fe20008000f00 */
[----:B------:R-:W-:Y:S02]  /*01b0*/  UIMAD.WIDE UR8, UR20, 0xc, UR26 ;  /* 0x0000000c140878a5 */ /* 0x000fe4000f8e021a */
[----:B------:R-:W-:Y:S01]  /*01c0*/  UIMAD.WIDE UR10, UR20, 0x10, UR26 ;  /* 0x00000010140a78a5 */ /* 0x000fe2000f8e021a */
[----:B------:R-:W-:Y:S01]  /*01d0*/  IMAD.WIDE.U32 R2, R13, 0x4, R2 ;  /* 0x000000040d027825 */ /* 0x000fe200078e0002 */
[----:B------:R-:W-:Y:S02]  /*01e0*/  UIMAD.WIDE UR12, UR20, 0x14, UR26 ;  /* 0x00000014140c78a5 */ /* 0x000fe4000f8e021a */
[----:B------:R-:W-:Y:S01]  /*01f0*/  UIMAD.WIDE UR14, UR20, 0x18, UR26 ;  /* 0x00000018140e78a5 */ /* 0x000fe2000f8e021a */
[----:B------:R-:W-:Y:S01]  /*0200*/  IADD3 R2, P0, PT, R2, 0x10, RZ ;  /* 0x0000001002027810 */ /* 0x000fe20007f1e0ff */
[----:B------:R-:W-:-:S03]  /*0210*/  UIMAD.WIDE UR16, UR20, 0x1c, UR26 ;  /* 0x0000001c141078a5 */ /* 0x000fc6000f8e021a */
[----:B------:R-:W-:-:S09]  /*0220*/  IADD3.X R3, PT, PT, RZ, R3, RZ, P0, !PT ;  /* 0x00000003ff037210 */ /* 0x000fd200007fe4ff */
.L_x_1:
[----:B------:R-:W-:Y:S01]  /*0230*/  UIMAD.WIDE UR22, UR20, 0x4, UR26 ;  /* 0x00000004141678a5 */ /* 0x000fe2000f8e021a */
[----:B------:R-:W-:Y:S02]  /*0240*/  IMAD.MOV.U32 R23, RZ, RZ, 0x4 ;  /* 0x00000004ff177424 */ /* 0x000fe400078e00ff */
[----:B------:R-:W-:Y:S01]  /*0250*/  HFMA2 R11, -RZ, RZ, 0, 2.384185791015625e-07 ;  /* 0x00000004ff0b7431 */ /* 0x000fe200000001ff */
[----:B------:R-:W-:Y:S01]  /*0260*/  MOV R25, 0x4 ;  /* 0x0000000400197802 */ /* 0x000fe20000000f00 */
[----:B0-----:R-:W2:Y:S01]  /*0270*/  LDG.E R21, desc[UR18][R2.64+-0x10] ;  /* 0xfffff01202157981 */ /* 0x001ea2000c1e1900 */
[C---:B------:R-:W-:Y:S01]  /*0280*/  IMAD.WIDE R22, R14.reuse, R23, UR26 ;  /* 0x0000001a0e167e25 */ /* 0x040fe2000f8e0217 */
[----:B------:R-:W-:Y:S02]  /*0290*/  MOV R8, UR22 ;  /* 0x0000001600087c02 */ /* 0x000fe40008000f00 */
[----:B------:R-:W-:Y:S01]  /*02a0*/  MOV R9, UR23 ;  /* 0x0000001700097c02 */ /* 0x000fe20008000f00 */
[----:B------:R-:W3:Y:S02]  /*02b0*/  LDG.E R19, desc[UR18][R2.64+-0xc] ;  /* 0xfffff41202137981 */ /* 0x000ee4000c1e1900 */
[----:B------:R-:W-:-:S02]  /*02c0*/  IMAD.WIDE R8, R14, 0x4, R8 ;  /* 0x000000040e087825 */ /* 0x000fc400078e0208 */
[----:B------:R-:W2:Y:S01]  /*02d0*/  LDG.E R22, desc[UR18][R22.64] ;  /* 0x0000001216167981 */ /* 0x000ea2000c1e1900 */
[----:B------:R-:W-:Y:S01]  /*02e0*/  MOV R5, 0x4 ;  /* 0x0000000400057802 */ /* 0x000fe20000000f00 */
[C---:B------:R-:W-:Y:S02]  /*02f0*/  IMAD.WIDE R24, R14.reuse, R25, UR6 ;  /* 0x000000060e187e25 */ /* 0x040fe4000f8e0219 */
[----:B------:R0:W3:Y:S02]  /*0300*/  LDG.E R20, desc[UR18][R8.64] ;  /* 0x0000001208147981 */ /* 0x0000e4000c1e1900 */
[----:B------:R-:W-:Y:S02]  /*0310*/  IMAD.WIDE R10, R14, R11, UR8 ;  /* 0x000000080e0a7e25 */ /* 0x000fe4000f8e020b */
[----:B------:R-:W4:Y:S04]  /*0320*/  LDG.E R18, desc[UR18][R24.64] ;  /* 0x0000001218127981 */ /* 0x000f28000c1e1900 */
[----:B------:R-:W4:Y:S01]  /*0330*/  LDG.E R17, desc[UR18][R2.64+-0x8] ;  /* 0xfffff81202117981 */ /* 0x000f22000c1e1900 */
[----:B0-----:R-:W-:-:S02]  /*0340*/  HFMA2 R9, -RZ, RZ, 0, 2.384185791015625e-07 ;  /* 0x00000004ff097431 */ /* 0x001fc400000001ff */
[----:B------:R-:W-:Y:S01]  /*0350*/  IMAD.MOV.U32 R7, RZ, RZ, 0x4 ;  /* 0x00000004ff077424 */ /* 0x000fe200078e00ff */
[----:B------:R0:W5:Y:S01]  /*0360*/  LDG.E R16, desc[UR18][R10.64] ;  /* 0x000000120a107981 */ /* 0x000162000c1e1900 */
[----:B------:R-:W-:-:S03]  /*0370*/  IMAD.WIDE R4, R14, R5, UR10 ;  /* 0x0000000a0e047e25 */ /* 0x000fc6000f8e0205 */
[----:B------:R-:W5:Y:S01]  /*0380*/  LDG.E R15, desc[UR18][R2.64+-0x4] ;  /* 0xfffffc12020f7981 */ /* 0x000f62000c1e1900 */
[C---:B------:R-:W-:Y:S01]  /*0390*/  IMAD.WIDE R6, R14.reuse, R7, UR12 ;  /* 0x0000000c0e067e25 */ /* 0x040fe2000f8e0207 */
[----:B------:R-:W-:Y:S02]  /*03a0*/  MOV R27, 0x4 ;  /* 0x00000004001b7802 */ /* 0x000fe40000000f00 */
[----:B------:R1:W5:Y:S01]  /*03b0*/  LDG.E R4, desc[UR18][R4.64] ;  /* 0x0000001204047981 */ /* 0x000362000c1e1900 */
[----:B------:R-:W-:-:S03]  /*03c0*/  IMAD.WIDE R8, R14, R9, UR14 ;  /* 0x0000000e0e087e25 */ /* 0x000fc6000f8e0209 */
[----:B------:R-:W5:Y:S01]  /*03d0*/  LDG.E R23, desc[UR18][R2.64] ;  /* 0x0000001202177981 */ /* 0x000f62000c1e1900 */
[----:B0-----:R-:W-:-:S03]  /*03e0*/  IMAD.WIDE R10, R14, R27, UR16 ;  /* 0x000000100e0a7e25 */ /* 0x001fc6000f8e021b */
[----:B------:R-:W5:Y:S04]  /*03f0*/  LDG.E R7, desc[UR18][R6.64] ;  /* 0x0000001206077981 */ /* 0x000f68000c1e1900 */
[----:B------:R-:W5:Y:S04]  /*0400*/  LDG.E R24, desc[UR18][R2.64+0x4] ;  /* 0x0000041202187981 */ /* 0x000f68000c1e1900 */
[----:B------:R-:W5:Y:S04]  /*0410*/  LDG.E R8, desc[UR18][R8.64] ;  /* 0x0000001208087981 */ /* 0x000f68000c1e1900 */
[----:B------:R-:W5:Y:S04]  /*0420*/  LDG.E R25, desc[UR18][R2.64+0x8] ;  /* 0x0000081202197981 */ /* 0x000f68000c1e1900 */
[----:B------:R-:W5:Y:S04]  /*0430*/  LDG.E R10, desc[UR18][R10.64] ;  /* 0x000000120a0a7981 */ /* 0x000f68000c1e1900 */
[----:B------:R0:W5:Y:S01]  /*0440*/  LDG.E R27, desc[UR18][R2.64+0xc] ;  /* 0x00000c12021b7981 */ /* 0x000162000c1e1900 */
[----:B------:R-:W-:-:S04]  /*0450*/  UIADD3 UR5, UPT, UPT, UR5, 0x8, URZ ;  /* 0x0000000805057890 */ /* 0x000fc8000fffe0ff */
[----:B------:R-:W-:Y:S01]  /*0460*/  UISETP.NE.AND UP0, UPT, UR5, URZ, UPT ;  /* 0x000000ff0500728c */ /* 0x000fe2000bf05270 */
[----:B-1----:R-:W-:Y:S02]  /*0470*/  MOV R5, UR20 ;  /* 0x0000001400057c02 */ /* 0x002fe40008000f00 */
[----:B0-----:R-:W-:Y:S02]  /*0480*/  IADD3 R2, P0, PT, R2, 0x20, RZ ;  /* 0x0000002002027810 */ /* 0x001fe40007f1e0ff */
[----:B------:R-:W-:Y:S02]  /*0490*/  LEA R14, R5, R14, 0x3 ;  /* 0x0000000e050e7211 */ /* 0x000fe400078e18ff */
[----:B------:R-:W-:Y:S01]  /*04a0*/  IADD3.X R3, PT, PT, RZ, R3, RZ, P0, !PT ;  /* 0x00000003ff037210 */ /* 0x000fe200007fe4ff */
[----:B--2---:R-:W-:-:S04]  /*04b0*/  FFMA R22, R21, R22, R12 ;  /* 0x0000001615167223 */ /* 0x004fc8000000000c */
[----:B---3--:R-:W-:-:S04]  /*04c0*/  FFMA R20, R19, R20, R22 ;  /* 0x0000001413147223 */ /* 0x008fc80000000016 */
[----:B----4-:R-:W-:-:S04]  /*04d0*/  FFMA R18, R17, R18, R20 ;  /* 0x0000001211127223 */ /* 0x010fc80000000014 */
[----:B-----5:R-:W-:-:S04]  /*04e0*/  FFMA R16, R15, R16, R18 ;  /* 0x000000100f107223 */ /* 0x020fc80000000012 */
[----:B------:R-:W-:-:S04]  /*04f0*/  FFMA R23, R23, R4, R16 ;  /* 0x0000000417177223 */ /* 0x000fc80000000010 */
[----:B------:R-:W-:-:S04]  /*0500*/  FFMA R24, R24, R7, R23 ;  /* 0x0000000718187223 */ /* 0x000fc80000000017 */
[----:B------:R-:W-:-:S04]  /*0510*/  FFMA R8, R25, R8, R24 ;  /* 0x0000000819087223 */ /* 0x000fc80000000018 */
[----:B------:R-:W-:Y:S01]  /*0520*/  FFMA R12, R27, R10, R8 ;  /* 0x0000000a1b0c7223 */ /* 0x000fe20000000008 */
[----:B------:R-:W-:Y:S06]  /*0530*/  BRA.U UP0, `(.L_x_1) ;  /* 0xfffffffd003c7547 */ /* 0x000fec000b83ffff */
.L_x_0:
[----:B------:R-:W-:-:S04]  /*0540*/  ULOP3.LUT UR6, UR20, 0x7, URZ, 0xc0, !UPT ;  /* 0x0000000714067892 */ /* 0x000fc8000f8ec0ff */
[----:B------:R-:W-:-:S09]  /*0550*/  UISETP.NE.AND UP0, UPT, UR6, URZ, UPT ;  /* 0x000000ff0600728c */ /* 0x000fd2000bf05270 */
[----:B------:R-:W-:Y:S05]  /*0560*/  BRA.U !UP0, `(.L_x_2) ;  /* 0x0000000508387547 */ /* 0x000fea000b800000 */
[----:B------:R-:W-:Y:S02]  /*0570*/  UISETP.GE.U32.AND UP0, UPT, UR6, 0x4, UPT ;  /* 0x000000040600788c */ /* 0x000fe4000bf06070 */
[----:B------:R-:W-:-:S04]  /*0580*/  ULOP3.LUT UR5, UR20, 0x3, URZ, 0xc0, !UPT ;  /* 0x0000000314057892 */ /* 0x000fc8000f8ec0ff */
[----:B------:R-:W-:-:S03]  /*0590*/  UISETP.NE.AND UP1, UPT, UR5, URZ, UPT ;  /* 0x000000ff0500728c */ /* 0x000fc6000bf25270 */
[----:B------:R-:W-:Y:S08]  /*05a0*/  BRA.U !UP0, `(.L_x_3) ;  /* 0x00000001087c7547 */ /* 0x000ff0000b800000 */
[----:B------:R-:W1:Y:S01]  /*05b0*/  LDC.64 R6, c[0x0][0x388] ;  /* 0x0000e200ff067b82 */ /* 0x000e620000000a00 */
[----:B------:R-:W2:Y:S01]  /*05c0*/  LDCU.64 UR6, c[0x0][0x380] ;  /* 0x00007000ff0677ac */ /* 0x000ea20008000a00 */
[----:B------:R-:W-:Y:S01]  /*05d0*/  IMAD.U32 R9, RZ, RZ, UR4 ;  /* 0x00000004ff097e24 */ /* 0x000fe2000f8e00ff */
[C---:B------:R-:W-:Y:S02]  /*05e0*/  IADD3 R3, PT, PT, R13.reuse, UR4, RZ ;  /* 0x000000040d037c10 */ /* 0x040fe4000fffe0ff */
[----:B------:R-:W-:Y:S01]  /*05f0*/  IADD3 R10, P0, PT, R13, UR4, RZ ;  /* 0x000000040d0a7c10 */ /* 0x000fe2000ff1e0ff */
[----:B------:R-:W-:Y:S01]  /*0600*/  IMAD R9, R9, UR20, R0 ;  /* 0x0000001409097c24 */ /* 0x000fe2000f8e0200 */
[----:B------:R-:W-:Y:S01]  /*0610*/  MOV R11, UR20 ;  /* 0x00000014000b7c02 */ /* 0x000fe20008000f00 */
[----:B------:R-:W3:Y:S01]  /*0620*/  LDC.64 R4, c[0x0][0x380] ;  /* 0x0000e000ff047b82 */ /* 0x000ee20000000a00 */
[----:B------:R-:W-:Y:S01]  /*0630*/  MOV R15, UR20 ;  /* 0x00000014000f7c02 */ /* 0x000fe20008000f00 */
[----:B-1----:R-:W-:Y:S01]  /*0640*/  IMAD.WIDE R6, R9, 0x4, R6 ;  /* 0x0000000409067825 */ /* 0x002fe200078e0206 */
[----:B------:R-:W-:-:S05]  /*0650*/  MOV R9, UR20 ;  /* 0x0000001400097c02 */ /* 0x000fca0008000f00 */
[----:B------:R-:W-:Y:S02]  /*0660*/  IMAD.WIDE R8, R9, 0x4, R6 ;  /* 0x0000000409087825 */ /* 0x000fe400078e0206 */
[----:B0-----:R-:W4:Y:S02]  /*0670*/  LDG.E R6, desc[UR18][R6.64] ;  /* 0x0000001206067981 */ /* 0x001f24000c1e1900 */
[----:B---3--:R-:W-:Y:S01]  /*0680*/  IMAD.WIDE.U32 R4, R3, 0x4, R4 ;  /* 0x0000000403047825 */ /* 0x008fe200078e0004 */
[----:B------:R-:W-:Y:S01]  /*0690*/  IADD3.X R3, PT, PT, RZ, RZ, RZ, P0, !PT ;  /* 0x000000ffff037210 */ /* 0x000fe200007fe4ff */
[----:B------:R-:W3:Y:S01]  /*06a0*/  LDG.E R17, desc[UR18][R8.64] ;  /* 0x0000001208117981 */ /* 0x000ee2000c1e1900 */
[----:B--2---:R-:W-:-:S03]  /*06b0*/  LEA R2, P0, R10, UR6, 0x2 ;  /* 0x000000060a027c11 */ /* 0x004fc6000f8010ff */
[----:B------:R-:W4:Y:S01]  /*06c0*/  LDG.E R5, desc[UR18][R4.64] ;  /* 0x0000001204057981 */ /* 0x000f22000c1e1900 */
[----:B------:R-:W-:Y:S01]  /*06d0*/  LEA.HI.X R3, R10, UR7, R3, 0x2, P0 ;  /* 0x000000070a037c11 */ /* 0x000fe200080f1403 */
[----:B------:R-:W-:-:S04]  /*06e0*/  IMAD.WIDE R10, R11, 0x4, R8 ;  /* 0x000000040b0a7825 */ /* 0x000fc800078e0208 */
[----:B------:R-:W3:Y:S01]  /*06f0*/  LDG.E R16, desc[UR18][R2.64+0x4] ;  /* 0x0000041202107981 */ /* 0x000ee2000c1e1900 */
[----:B------:R-:W-:-:S03]  /*0700*/  IMAD.WIDE R14, R15, 0x4, R10 ;  /* 0x000000040f0e7825 */ /* 0x000fc600078e020a */
[----:B------:R-:W2:Y:S04]  /*0710*/  LDG.E R19, desc[UR18][R10.64] ;  /* 0x000000120a137981 */ /* 0x000ea8000c1e1900 */
[----:B------:R-:W2:Y:S04]  /*0720*/  LDG.E R18, desc[UR18][R2.64+0x8] ;  /* 0x0000081202127981 */ /* 0x000ea8000c1e1900 */
[----:B------:R-:W5:Y:S04]  /*0730*/  LDG.E R20, desc[UR18][R2.64+0xc] ;  /* 0x00000c1202147981 */ /* 0x000f68000c1e1900 */
[----:B------:R-:W5:Y:S01]  /*0740*/  LDG.E R14, desc[UR18][R14.64] ;  /* 0x000000120e0e7981 */ /* 0x000f62000c1e1900 */
[----:B------:R-:W-:Y:S01]  /*0750*/  UIADD3 UR4, UPT, UPT, UR4, 0x4, URZ ;  /* 0x0000000404047890 */ /* 0x000fe2000fffe0ff */
[----:B----4-:R-:W-:-:S04]  /*0760*/  FFMA R5, R5, R6, R12 ;  /* 0x0000000605057223 */ /* 0x010fc8000000000c */
[----:B---3--:R-:W-:-:S04]  /*0770*/  FFMA R5, R16, R17, R5 ;  /* 0x0000001110057223 */ /* 0x008fc80000000005 */
[----:B--2---:R-:W-:-:S04]  /*0780*/  FFMA R5, R18, R19, R5 ;  /* 0x0000001312057223 */ /* 0x004fc80000000005 */
[----:B-----5:R-:W-:-:S07]  /*0790*/  FFMA R12, R20, R14, R5 ;  /* 0x0000000e140c7223 */ /* 0x020fce0000000005 */
.L_x_3:
[----:B------:R-:W-:Y:S05]  /*07a0*/  BRA.U !UP1, `(.L_x_2) ;  /* 0x0000000109a87547 */ /* 0x000fea000b800000 */
[----:B------:R-:W-:Y:S01]  /*07b0*/  UISETP.NE.AND UP0, UPT, UR5, 0x1, UPT ;  /* 0x000000010500788c */ /* 0x000fe2000bf05270 */
[----:B------:R-:W-:Y:S01]  /*07c0*/  MOV R7, UR4 ;  /* 0x0000000400077c02 */ /* 0x000fe20008000f00 */
[----:B------:R-:W-:Y:S02]  /*07d0*/  ULOP3.LUT UR5, UR20, 0x1, URZ, 0xc0, !UPT ;  /* 0x0000000114057892 */ /* 0x000fe4000f8ec0ff */
[----:B------:R-:W-:Y:S02]  /*07e0*/  MOV R15, UR20 ;  /* 0x00000014000f7c02 */ /* 0x000fe40008000f00 */
[----:B------:R-:W-:Y:S01]  /*07f0*/  UISETP.NE.U32.AND UP1, UPT, UR5, 0x1, UPT ;  /* 0x000000010500788c */ /* 0x000fe2000bf25070 */
[----:B------:R-:W-:-:S04]  /*0800*/  PLOP3.LUT P1, PT, PT, PT, UP0, 0x80, 0x8 ;  /* 0x000000000008781c */ /* 0x000fc80003f2f008 */
[----:B------:R-:W1:Y:S01]  /*0810*/  @UP0 LDCU.128 UR8, c[0x0][0x380] ;  /* 0x00007000ff0807ac */ /* 0x000e620008000c00 */
[----:B------:R-:W-:Y:S01]  /*0820*/  PLOP3.LUT P0, PT, PT, PT, UP1, 0x80, 0x8 ;  /* 0x000000000008781c */ /* 0x000fe20003f0f018 */
[----:B------:R-:W2:Y:S04]  /*0830*/  @UP0 LDCU.64 UR6, c[0x0][0x380] ;  /* 0x00007000ff0607ac */ /* 0x000ea80008000a00 */
[----:B------:R-:W3:Y:S03]  /*0840*/  @!UP1 LDCU.128 UR12, c[0x0][0x380] ;  /* 0x00007000ff0c97ac */ /* 0x000ee60008000c00 */
[C---:B------:R-:W-:Y:S02]  /*0850*/  @P1 IADD3 R3, PT, PT, R13.reuse, UR4, RZ ;  /* 0x000000040d031c10 */ /* 0x040fe4000fffe0ff */
[----:B------:R-:W-:Y:S01]  /*0860*/  @P1 IADD3 R6, P2, PT, R13, UR4, RZ ;  /* 0x000000040d061c10 */ /* 0x000fe2000ff5e0ff */
[----:B------:R-:W-:Y:S01]  /*0870*/  @UP0 UIADD3 UR4, UPT, UPT, UR4, 0x2, URZ ;  /* 0x0000000204040890 */ /* 0x000fe2000fffe0ff */
[----:B-1----:R-:W-:Y:S01]  /*0880*/  MOV R11, UR9 ;  /* 0x00000009000b7c02 */ /* 0x002fe20008000f00 */
[----:B------:R-:W-:Y:S01]  /*0890*/  IMAD.U32 R10, RZ, RZ, UR8 ;  /* 0x00000008ff0a7e24 */ /* 0x000fe2000f8e00ff */
[----:B------:R-:W-:-:S02]  /*08a0*/  MOV R4, UR10 ;  /* 0x0000000a00047c02 */ /* 0x000fc40008000f00 */
[----:B------:R-:W-:Y:S01]  /*08b0*/  MOV R5, UR11 ;  /* 0x0000000b00057c02 */ /* 0x000fe20008000f00 */
[----:B------:R-:W-:-:S04]  /*08c0*/  @P1 IMAD.WIDE.U32 R10, R3, 0x4, R10 ;  /* 0x00000004030a1825 */ /* 0x000fc800078e000a */
[----:B------:R-:W-:Y:S01]  /*08d0*/  @P1 IMAD R3, R7, UR20, R0 ;  /* 0x0000001407031c24 */ /* 0x000fe2000f8e0200 */
[----:B------:R-:W-:Y:S01]  /*08e0*/  @P1 IADD3.X R7, PT, PT, RZ, RZ, RZ, P2, !PT ;  /* 0x000000ffff071210 */ /* 0x000fe200017fe4ff */
[----:B------:R-:W-:Y:S01]  /*08f0*/  IMAD.U32 R19, RZ, RZ, UR4 ;  /* 0x00000004ff137e24 */ /* 0x000fe2000f8e00ff */
[C---:B--2---:R-:W-:Y:S01]  /*0900*/  @P1 LEA R2, P2, R6.reuse, UR6, 0x2 ;  /* 0x0000000606021c11 */ /* 0x044fe2000f8410ff */
[----:B------:R-:W-:Y:S01]  /*0910*/  @P1 IMAD.WIDE R4, R3, 0x4, R4 ;  /* 0x0000000403041825 */ /* 0x000fe200078e0204 */
[----:B------:R-:W-:Y:S01]  /*0920*/  @!P0 IADD3 R17, PT, PT, R13, UR4, RZ ;  /* 0x000000040d118c10 */ /* 0x000fe2000fffe0ff */
[----:B0-----:R-:W2:Y:S01]  /*0930*/  @P1 LDG.E R11, desc[UR18][R10.64] ;  /* 0x000000120a0b1981 */ /* 0x001ea2000c1e1900 */
[----:B------:R-:W-:Y:S01]  /*0940*/  @P1 LEA.HI.X R3, R6, UR7, R7, 0x2, P2 ;  /* 0x0000000706031c11 */ /* 0x000fe200090f1407 */
[----:B------:R-:W-:Y:S01]  /*0950*/  @!P0 IMAD R19, R19, UR20, R0 ;  /* 0x0000001413138c24 */ /* 0x000fe2000f8e0200 */
[----:B---3--:R-:W-:Y:S01]  /*0960*/  MOV R6, UR12 ;  /* 0x0000000c00067c02 */ /* 0x008fe20008000f00 */
[----:B------:R-:W-:Y:S01]  /*0970*/  @P1 IMAD.WIDE R14, R15, 0x4, R4 ;  /* 0x000000040f0e1825 */ /* 0x000fe200078e0204 */
[----:B------:R-:W-:Y:S01]  /*0980*/  MOV R7, UR13 ;  /* 0x0000000d00077c02 */ /* 0x000fe20008000f00 */
[----:B------:R-:W2:Y:S01]  /*0990*/  @P1 LDG.E R4, desc[UR18][R4.64] ;  /* 0x0000001204041981 */ /* 0x000ea2000c1e1900 */
[----:B------:R-:W-:-:S02]  /*09a0*/  MOV R8, UR14 ;  /* 0x0000000e00087c02 */ /* 0x000fc40008000f00 */
[----:B------:R-:W-:Y:S01]  /*09b0*/  MOV R9, UR15 ;  /* 0x0000000f00097c02 */ /* 0x000fe20008000f00 */
[----:B------:R-:W-:Y:S01]  /*09c0*/  @!P0 IMAD.WIDE.U32 R6, R17, 0x4, R6 ;  /* 0x0000000411068825 */ /* 0x000fe200078e0006 */
[----:B------:R-:W3:Y:S03]  /*09d0*/  @P1 LDG.E R14, desc[UR18][R14.64] ;  /* 0x000000120e0e1981 */ /* 0x000ee6000c1e1900 */
[----:B------:R-:W-:Y:S01]  /*09e0*/  @!P0 IMAD.WIDE R8, R19, 0x4, R8 ;  /* 0x0000000413088825 */ /* 0x000fe200078e0208 */
[----:B------:R-:W3:Y:S04]  /*09f0*/  @P1 LDG.E R2, desc[UR18][R2.64+0x4] ;  /* 0x0000041202021981 */ /* 0x000ee8000c1e1900 */
[----:B------:R-:W4:Y:S04]  /*0a00*/  @!P0 LDG.E R7, desc[UR18][R6.64] ;  /* 0x0000001206078981 */ /* 0x000f28000c1e1900 */
[----:B------:R-:W4:Y:S01]  /*0a10*/  @!P0 LDG.E R8, desc[UR18][R8.64] ;  /* 0x0000001208088981 */ /* 0x000f22000c1e1900 */
[----:B--2---:R-:W-:-:S04]  /*0a20*/  @P1 FFMA R11, R11, R4, R12 ;  /* 0x000000040b0b1223 */ /* 0x004fc8000000000c */
[----:B---3--:R-:W-:-:S04]  /*0a30*/  @P1 FFMA R12, R2, R14, R11 ;  /* 0x0000000e020c1223 */ /* 0x008fc8000000000b */
[----:B----4-:R-:W-:-:S07]  /*0a40*/  @!P0 FFMA R12, R7, R8, R12 ;  /* 0x00000008070c8223 */ /* 0x010fce000000000c */
.L_x_2:
[----:B------:R-:W1:Y:S01]  /*0a50*/  LDC.64 R2, c[0x0][0x390] ;  /* 0x0000e400ff027b82 */ /* 0x000e620000000a00 */
[----:B------:R-:W-:-:S05]  /*0a60*/  IADD3 R13, PT, PT, R0, R13, RZ ;  /* 0x0000000d000d7210 */ /* 0x000fca0007ffe0ff */
[----:B-1----:R-:W-:-:S05]  /*0a70*/  IMAD.WIDE R2, R13, 0x4, R2 ;  /* 0x000000040d027825 */ /* 0x002fca00078e0202 */
[----:B0-----:R-:W-:Y:S01]  /*0a80*/  STG.E desc[UR18][R2.64], R12 ;  /* 0x0000000c02007986 */ /* 0x001fe2000c101912 */
[----:B------:R-:W-:Y:S05]  /*0a90*/  EXIT ;  /* 0x000000000000794d */ /* 0x000fea0003800000 */
.L_x_4:
[----:B------:R-:W-:-:S00]  /*0aa0*/  BRA `(.L_x_4) ;  /* 0xfffffffc00fc7947 */ /* 0x000fc0000383ffff */
[----:B------:R-:W-:-:S00]  /*0ab0*/  NOP ;  /* 0x0000000000007918 */ /* 0x000fc00000000000 */
        /* <DEDUP_REMOVED lines=12> */
.L_x_5:


//--------------------- .nv.shared.reserved.0     --------------------------
	.section	.nv.shared.reserved.0,"aw",@nobits
	.weak		__nv_reservedSMEM_offset_0_alias
	.size		__nv_reservedSMEM_offset_0_alias, 0, 64
	.other		__nv_reservedSMEM_offset_0_alias,@"STO_CUDA_RESERVED_SHARED STV_DEFAULT"
__nv_reservedSMEM_offset_0_alias:
	.zero		0
	.zero		64


//--------------------- .nv.constant0._Z14matrixMulNaivePKfS0_Pfi --------------------------
	.section	.nv.constant0._Z14matrixMulNaivePKfS0_Pfi,"a",@progbits
	.sectionflags	@""
	.align	4
.nv.constant0._Z14matrixMulNaivePKfS0_Pfi:
	.zero		924


//--------------------- SYMBOLS --------------------------

	.type		.nv.reservedSmem.offset0,@object
	.size		.nv.reservedSmem.offset0,0x4
